//
// Generated by NVIDIA NVVM Compiler
//
// Compiler Build ID: CL-36424714
// Cuda compilation tools, release 13.0, V13.0.88
// Based on NVVM 20.0.0
//

.version 9.0
.target sm_100
.address_size 64

	// .globl	_Z11dot_productiiPKfS0_Pf

.visible .entry _Z11dot_productiiPKfS0_Pf(
	.param .u32 _Z11dot_productiiPKfS0_Pf_param_0,
	.param .u32 _Z11dot_productiiPKfS0_Pf_param_1,
	.param .u64 .ptr .align 1 _Z11dot_productiiPKfS0_Pf_param_2,
	.param .u64 .ptr .align 1 _Z11dot_productiiPKfS0_Pf_param_3,
	.param .u64 .ptr .align 1 _Z11dot_productiiPKfS0_Pf_param_4
)
{
	.reg .pred 	%p<11>;
	.reg .b32 	%r<114>;
	.reg .b32 	%f<112>;
	.reg .b64 	%rd<81>;

	ld.param.u32 	%r69, [_Z11dot_productiiPKfS0_Pf_param_0];
	ld.param.u32 	%r70, [_Z11dot_productiiPKfS0_Pf_param_1];
	ld.param.u64 	%rd10, [_Z11dot_productiiPKfS0_Pf_param_2];
	ld.param.u64 	%rd11, [_Z11dot_productiiPKfS0_Pf_param_3];
	cvta.to.global.u64 	%rd1, %rd11;
	cvta.to.global.u64 	%rd2, %rd10;
	mov.u32 	%r1, %tid.x;
	mov.u32 	%r71, %ctaid.x;
	mov.u32 	%r72, %ntid.x;
	mul.lo.s32 	%r2, %r71, %r72;
	add.s32 	%r3, %r2, %r1;
	setp.ge.s32 	%p1, %r3, %r69;
	@%p1 bra 	$L__BB0_15;
	setp.eq.s32 	%p2, %r70, 0;
	mov.f32 	%f111, 0f00000000;
	@%p2 bra 	$L__BB0_14;
	and.b32  	%r4, %r70, 15;
	setp.lt.u32 	%p3, %r70, 16;
	mov.f32 	%f111, 0f00000000;
	mov.b32 	%r110, 0;
	@%p3 bra 	$L__BB0_5;
	and.b32  	%r74, %r70, -16;
	neg.s32 	%r108, %r74;
	mad.lo.s32 	%r106, %r69, 15, %r3;
	mad.lo.s32 	%r105, %r69, 14, %r3;
	mad.lo.s32 	%r104, %r69, 13, %r3;
	mad.lo.s32 	%r103, %r69, 12, %r3;
	mad.lo.s32 	%r102, %r69, 11, %r3;
	mad.lo.s32 	%r101, %r69, 10, %r3;
	mad.lo.s32 	%r100, %r69, 9, %r3;
	shl.b32 	%r75, %r69, 3;
	add.s32 	%r99, %r3, %r75;
	mad.lo.s32 	%r98, %r69, 7, %r3;
	mad.lo.s32 	%r97, %r69, 6, %r3;
	mad.lo.s32 	%r96, %r69, 5, %r3;
	shl.b32 	%r76, %r69, 2;
	add.s32 	%r95, %r3, %r76;
	mad.lo.s32 	%r94, %r69, 3, %r3;
	shl.b32 	%r77, %r69, 1;
	add.s32 	%r93, %r3, %r77;
	add.s64 	%rd79, %rd1, 32;
	add.s32 	%r78, %r1, %r69;
	add.s32 	%r92, %r78, %r2;
	mov.f32 	%f111, 0f00000000;
	mov.u32 	%r107, %r3;
$L__BB0_4:
	.pragma "nounroll";
	and.b32  	%r110, %r70, -16;
	mul.wide.u32 	%rd12, %r107, 4;
	add.s64 	%rd13, %rd2, %rd12;
	ld.global.f32 	%f18, [%rd13];
	ld.global.f32 	%f19, [%rd79+-32];
	fma.rn.f32 	%f20, %f18, %f19, %f111;
	mul.wide.u32 	%rd14, %r92, 4;
	add.s64 	%rd15, %rd2, %rd14;
	ld.global.f32 	%f21, [%rd15];
	ld.global.f32 	%f22, [%rd79+-28];
	fma.rn.f32 	%f23, %f21, %f22, %f20;
	mul.wide.u32 	%rd16, %r93, 4;
	add.s64 	%rd17, %rd2, %rd16;
	ld.global.f32 	%f24, [%rd17];
	ld.global.f32 	%f25, [%rd79+-24];
	fma.rn.f32 	%f26, %f24, %f25, %f23;
	mul.wide.u32 	%rd18, %r94, 4;
	add.s64 	%rd19, %rd2, %rd18;
	ld.global.f32 	%f27, [%rd19];
	ld.global.f32 	%f28, [%rd79+-20];
	fma.rn.f32 	%f29, %f27, %f28, %f26;
	mul.wide.u32 	%rd20, %r95, 4;
	add.s64 	%rd21, %rd2, %rd20;
	ld.global.f32 	%f30, [%rd21];
	ld.global.f32 	%f31, [%rd79+-16];
	fma.rn.f32 	%f32, %f30, %f31, %f29;
	mul.wide.u32 	%rd22, %r96, 4;
	add.s64 	%rd23, %rd2, %rd22;
	ld.global.f32 	%f33, [%rd23];
	ld.global.f32 	%f34, [%rd79+-12];
	fma.rn.f32 	%f35, %f33, %f34, %f32;
	mul.wide.u32 	%rd24, %r97, 4;
	add.s64 	%rd25, %rd2, %rd24;
	ld.global.f32 	%f36, [%rd25];
	ld.global.f32 	%f37, [%rd79+-8];
	fma.rn.f32 	%f38, %f36, %f37, %f35;
	mul.wide.u32 	%rd26, %r98, 4;
	add.s64 	%rd27, %rd2, %rd26;
	ld.global.f32 	%f39, [%rd27];
	ld.global.f32 	%f40, [%rd79+-4];
	fma.rn.f32 	%f41, %f39, %f40, %f38;
	mul.wide.u32 	%rd28, %r99, 4;
	add.s64 	%rd29, %rd2, %rd28;
	ld.global.f32 	%f42, [%rd29];
	ld.global.f32 	%f43, [%rd79];
	fma.rn.f32 	%f44, %f42, %f43, %f41;
	mul.wide.u32 	%rd30, %r100, 4;
	add.s64 	%rd31, %rd2, %rd30;
	ld.global.f32 	%f45, [%rd31];
	ld.global.f32 	%f46, [%rd79+4];
	fma.rn.f32 	%f47, %f45, %f46, %f44;
	mul.wide.u32 	%rd32, %r101, 4;
	add.s64 	%rd33, %rd2, %rd32;
	ld.global.f32 	%f48, [%rd33];
	ld.global.f32 	%f49, [%rd79+8];
	fma.rn.f32 	%f50, %f48, %f49, %f47;
	mul.wide.u32 	%rd34, %r102, 4;
	add.s64 	%rd35, %rd2, %rd34;
	ld.global.f32 	%f51, [%rd35];
	ld.global.f32 	%f52, [%rd79+12];
	fma.rn.f32 	%f53, %f51, %f52, %f50;
	mul.wide.u32 	%rd36, %r103, 4;
	add.s64 	%rd37, %rd2, %rd36;
	ld.global.f32 	%f54, [%rd37];
	ld.global.f32 	%f55, [%rd79+16];
	fma.rn.f32 	%f56, %f54, %f55, %f53;
	mul.wide.u32 	%rd38, %r104, 4;
	add.s64 	%rd39, %rd2, %rd38;
	ld.global.f32 	%f57, [%rd39];
	ld.global.f32 	%f58, [%rd79+20];
	fma.rn.f32 	%f59, %f57, %f58, %f56;
	mul.wide.u32 	%rd40, %r105, 4;
	add.s64 	%rd41, %rd2, %rd40;
	ld.global.f32 	%f60, [%rd41];
	ld.global.f32 	%f61, [%rd79+24];
	fma.rn.f32 	%f62, %f60, %f61, %f59;
	mul.wide.u32 	%rd42, %r106, 4;
	add.s64 	%rd43, %rd2, %rd42;
	ld.global.f32 	%f63, [%rd43];
	ld.global.f32 	%f64, [%rd79+28];
	fma.rn.f32 	%f111, %f63, %f64, %f62;
	add.s32 	%r108, %r108, 16;
	shl.b32 	%r79, %r69, 4;
	add.s32 	%r107, %r107, %r79;
	add.s32 	%r106, %r106, %r79;
	add.s32 	%r105, %r105, %r79;
	add.s32 	%r104, %r104, %r79;
	add.s32 	%r103, %r103, %r79;
	add.s32 	%r102, %r102, %r79;
	add.s32 	%r101, %r101, %r79;
	add.s32 	%r100, %r100, %r79;
	add.s32 	%r99, %r99, %r79;
	add.s32 	%r98, %r98, %r79;
	add.s32 	%r97, %r97, %r79;
	add.s32 	%r96, %r96, %r79;
	add.s32 	%r95, %r95, %r79;
	add.s32 	%r94, %r94, %r79;
	add.s32 	%r93, %r93, %r79;
	add.s64 	%rd79, %rd79, 64;
	add.s32 	%r92, %r92, %r79;
	setp.ne.s32 	%p4, %r108, 0;
	@%p4 bra 	$L__BB0_4;
$L__BB0_5:
	setp.eq.s32 	%p5, %r4, 0;
	@%p5 bra 	$L__BB0_14;
	and.b32  	%r57, %r70, 7;
	setp.lt.u32 	%p6, %r4, 8;
	@%p6 bra 	$L__BB0_8;
	mad.lo.s32 	%r80, %r110, %r69, %r3;
	mul.wide.u32 	%rd44, %r80, 4;
	add.s64 	%rd45, %rd2, %rd44;
	ld.global.f32 	%f66, [%rd45];
	mul.wide.u32 	%rd46, %r110, 4;
	add.s64 	%rd47, %rd1, %rd46;
	ld.global.f32 	%f67, [%rd47];
	fma.rn.f32 	%f68, %f66, %f67, %f111;
	add.s32 	%r81, %r80, %r69;
	mul.wide.u32 	%rd48, %r81, 4;
	add.s64 	%rd49, %rd2, %rd48;
	ld.global.f32 	%f69, [%rd49];
	ld.global.f32 	%f70, [%rd47+4];
	fma.rn.f32 	%f71, %f69, %f70, %f68;
	add.s32 	%r82, %r81, %r69;
	mul.wide.u32 	%rd50, %r82, 4;
	add.s64 	%rd51, %rd2, %rd50;
	ld.global.f32 	%f72, [%rd51];
	ld.global.f32 	%f73, [%rd47+8];
	fma.rn.f32 	%f74, %f72, %f73, %f71;
	add.s32 	%r83, %r82, %r69;
	mul.wide.u32 	%rd52, %r83, 4;
	add.s64 	%rd53, %rd2, %rd52;
	ld.global.f32 	%f75, [%rd53];
	ld.global.f32 	%f76, [%rd47+12];
	fma.rn.f32 	%f77, %f75, %f76, %f74;
	add.s32 	%r84, %r83, %r69;
	mul.wide.u32 	%rd54, %r84, 4;
	add.s64 	%rd55, %rd2, %rd54;
	ld.global.f32 	%f78, [%rd55];
	ld.global.f32 	%f79, [%rd47+16];
	fma.rn.f32 	%f80, %f78, %f79, %f77;
	add.s32 	%r85, %r84, %r69;
	mul.wide.u32 	%rd56, %r85, 4;
	add.s64 	%rd57, %rd2, %rd56;
	ld.global.f32 	%f81, [%rd57];
	ld.global.f32 	%f82, [%rd47+20];
	fma.rn.f32 	%f83, %f81, %f82, %f80;
	add.s32 	%r86, %r85, %r69;
	mul.wide.u32 	%rd58, %r86, 4;
	add.s64 	%rd59, %rd2, %rd58;
	ld.global.f32 	%f84, [%rd59];
	ld.global.f32 	%f85, [%rd47+24];
	fma.rn.f32 	%f86, %f84, %f85, %f83;
	add.s32 	%r87, %r86, %r69;
	mul.wide.u32 	%rd60, %r87, 4;
	add.s64 	%rd61, %rd2, %rd60;
	ld.global.f32 	%f87, [%rd61];
	ld.global.f32 	%f88, [%rd47+28];
	fma.rn.f32 	%f111, %f87, %f88, %f86;
	add.s32 	%r110, %r110, 8;
$L__BB0_8:
	setp.eq.s32 	%p7, %r57, 0;
	@%p7 bra 	$L__BB0_14;
	and.b32  	%r60, %r70, 3;
	setp.lt.u32 	%p8, %r57, 4;
	@%p8 bra 	$L__BB0_11;
	mad.lo.s32 	%r88, %r110, %r69, %r3;
	mul.wide.u32 	%rd62, %r88, 4;
	add.s64 	%rd63, %rd2, %rd62;
	ld.global.f32 	%f90, [%rd63];
	mul.wide.u32 	%rd64, %r110, 4;
	add.s64 	%rd65, %rd1, %rd64;
	ld.global.f32 	%f91, [%rd65];
	fma.rn.f32 	%f92, %f90, %f91, %f111;
	add.s32 	%r89, %r88, %r69;
	mul.wide.u32 	%rd66, %r89, 4;
	add.s64 	%rd67, %rd2, %rd66;
	ld.global.f32 	%f93, [%rd67];
	ld.global.f32 	%f94, [%rd65+4];
	fma.rn.f32 	%f95, %f93, %f94, %f92;
	add.s32 	%r90, %r89, %r69;
	mul.wide.u32 	%rd68, %r90, 4;
	add.s64 	%rd69, %rd2, %rd68;
	ld.global.f32 	%f96, [%rd69];
	ld.global.f32 	%f97, [%rd65+8];
	fma.rn.f32 	%f98, %f96, %f97, %f95;
	add.s32 	%r91, %r90, %r69;
	mul.wide.u32 	%rd70, %r91, 4;
	add.s64 	%rd71, %rd2, %rd70;
	ld.global.f32 	%f99, [%rd71];
	ld.global.f32 	%f100, [%rd65+12];
	fma.rn.f32 	%f111, %f99, %f100, %f98;
	add.s32 	%r110, %r110, 4;
$L__BB0_11:
	setp.eq.s32 	%p9, %r60, 0;
	@%p9 bra 	$L__BB0_14;
	mul.wide.u32 	%rd72, %r110, 4;
	add.s64 	%rd80, %rd1, %rd72;
	mad.lo.s32 	%r113, %r110, %r69, %r3;
	neg.s32 	%r112, %r60;
$L__BB0_13:
	.pragma "nounroll";
	mul.wide.u32 	%rd73, %r113, 4;
	add.s64 	%rd74, %rd2, %rd73;
	ld.global.f32 	%f101, [%rd74];
	ld.global.f32 	%f102, [%rd80];
	fma.rn.f32 	%f111, %f101, %f102, %f111;
	add.s64 	%rd80, %rd80, 4;
	add.s32 	%r113, %r113, %r69;
	add.s32 	%r112, %r112, 1;
	setp.ne.s32 	%p10, %r112, 0;
	@%p10 bra 	$L__BB0_13;
$L__BB0_14:
	ld.param.u64 	%rd78, [_Z11dot_productiiPKfS0_Pf_param_4];
	cvta.to.global.u64 	%rd75, %rd78;
	mul.wide.s32 	%rd76, %r3, 4;
	add.s64 	%rd77, %rd75, %rd76;
	st.global.f32 	[%rd77], %f111;
$L__BB0_15:
	ret;

}


// ===== COMPILED SASS (sm_100) =====

	.target	sm_100

	.elftype	@"ET_EXEC"


//--------------------- .note.nv.tkinfo           --------------------------
	.section	.note.nv.tkinfo,"",@"SHT_NOTE"
	.sectionflags	@"SHF_NOTE_NV_TKINFO"
	.tkinfo
        /*0018*/ 	.word	0x00000002
        /*0030*/ 	.string	""
        /*0030*/ 	.string	"ptxas"
        /*0030*/ 	.string	"Cuda compilation tools, release 13.0, V13.0.88"
        /*0030*/ 	.string	"Build cuda_13.0.r13.0/compiler.36424714_0"
        /*0030*/ 	.string	"-arch sm_100 -m 64 "



//--------------------- .note.nv.cuinfo           --------------------------
	.section	.note.nv.cuinfo,"",@"SHT_NOTE"
	.sectionflags	@"SHF_NOTE_NV_CUINFO"
        /*0018*/ 	.short	0x0002
        /*001a*/ 	.short	0x0064
        /*001c*/ 	.short	0x0082
	.zero		2


//--------------------- .nv.info                  --------------------------
	.section	.nv.info,"",@"SHT_CUDA_INFO"
	.align	4


	//----- nvinfo : EIATTR_REGCOUNT
	.align		4
        /*0000*/ 	.byte	0x04, 0x2f
        /*0002*/ 	.short	(.L_1 - .L_0)
	.align		4
.L_0:
        /*0004*/ 	.word	index@(_Z11dot_productiiPKfS0_Pf)
        /*0008*/ 	.word	0x00000020


	//----- nvinfo : EIATTR_FRAME_SIZE
	.align		4
.L_1:
        /*000c*/ 	.byte	0x04, 0x11
        /*000e*/ 	.short	(.L_3 - .L_2)
	.align		4
.L_2:
        /*0010*/ 	.word	index@(_Z11dot_productiiPKfS0_Pf)
        /*0014*/ 	.word	0x00000000


	//----- nvinfo : EIATTR_MIN_STACK_SIZE
	.align		4
.L_3:
        /*0018*/ 	.byte	0x04, 0x12
        /*001a*/ 	.short	(.L_5 - .L_4)
	.align		4
.L_4:
        /*001c*/ 	.word	index@(_Z11dot_productiiPKfS0_Pf)
        /*0020*/ 	.word	0x00000000
.L_5:


//--------------------- .nv.compat                --------------------------
	.section	.nv.compat,"",@"SHT_CUDA_COMPAT_INFO"
	.align	4
        /*0000*/ 	.byte	0x02, 0x09, 0x00, 0x00, 0x02, 0x02, 0x01, 0x00, 0x02, 0x05, 0x05, 0x00, 0x03, 0x07, 0x01, 0x01
        /*0010*/ 	.byte	0x02, 0x03, 0x00, 0x00, 0x02, 0x06, 0x01, 0x00, 0x04, 0x0b, 0x08, 0x00, 0x09, 0x00, 0x00, 0x00
        /*0020*/ 	.byte	0x00, 0x00, 0x00, 0x00


//--------------------- .nv.info._Z11dot_productiiPKfS0_Pf --------------------------
	.section	.nv.info._Z11dot_productiiPKfS0_Pf,"",@"SHT_CUDA_INFO"
	.sectionflags	@""
	.align	4


	//----- nvinfo : EIATTR_CUDA_API_VERSION
	.align		4
        /*0000*/ 	.byte	0x04, 0x37
        /*0002*/ 	.short	(.L_7 - .L_6)
.L_6:
        /*0004*/ 	.word	0x00000082


	//----- nvinfo : EIATTR_KPARAM_INFO
	.align		4
.L_7:
        /*0008*/ 	.byte	0x04, 0x17
        /*000a*/ 	.short	(.L_9 - .L_8)
.L_8:
        /*000c*/ 	.word	0x00000000
        /*0010*/ 	.short	0x0004
        /*0012*/ 	.short	0x0018
        /*0014*/ 	.byte	0x00, 0xf5, 0x21, 0x00


	//----- nvinfo : EIATTR_KPARAM_INFO
	.align		4
.L_9:
        /*0018*/ 	.byte	0x04, 0x17
        /*001a*/ 	.short	(.L_11 - .L_10)
.L_10:
        /*001c*/ 	.word	0x00000000
        /*0020*/ 	.short	0x0003
        /*0022*/ 	.short	0x0010
        /*0024*/ 	.byte	0x00, 0xf5, 0x21, 0x00


	//----- nvinfo : EIATTR_KPARAM_INFO
	.align		4
.L_11:
        /*0028*/ 	.byte	0x04, 0x17
        /*002a*/ 	.short	(.L_13 - .L_12)
.L_12:
        /*002c*/ 	.word	0x00000000
        /*0030*/ 	.short	0x0002
        /*0032*/ 	.short	0x0008
        /*0034*/ 	.byte	0x00, 0xf5, 0x21, 0x00


	//----- nvinfo : EIATTR_KPARAM_INFO
	.align		4
.L_13:
        /*0038*/ 	.byte	0x04, 0x17
        /*003a*/ 	.short	(.L_15 - .L_14)
.L_14:
        /*003c*/ 	.word	0x00000000
        /*0040*/ 	.short	0x0001
        /*0042*/ 	.short	0x0004
        /*0044*/ 	.byte	0x00, 0xf0, 0x11, 0x00


	//----- nvinfo : EIATTR_KPARAM_INFO
	.align		4
.L_15:
        /*0048*/ 	.byte	0x04, 0x17
        /*004a*/ 	.short	(.L_17 - .L_16)
.L_16:
        /*004c*/ 	.word	0x00000000
        /*0050*/ 	.short	0x0000
        /*0052*/ 	.short	0x0000
        /*0054*/ 	.byte	0x00, 0xf0, 0x11, 0x00


	//----- nvinfo : EIATTR_SPARSE_MMA_MASK
	.align		4
.L_17:
        /*0058*/ 	.byte	0x03, 0x50
        /*005a*/ 	.short	0x0000


	//----- nvinfo : EIATTR_MAXREG_COUNT
	.align		4
        /*005c*/ 	.byte	0x03, 0x1b
        /*005e*/ 	.short	0x00ff


	//----- nvinfo : EIATTR_MERCURY_ISA_VERSION
	.align		4
        /*0060*/ 	.byte	0x03, 0x5f
        /*0062*/ 	.short	0x0101


	//----- nvinfo : EIATTR_VRC_CTA_INIT_COUNT
	.align		4
        /*0064*/ 	.byte	0x02, 0x4a
	.zero		1
	.zero		1


	//----- nvinfo : EIATTR_EXIT_INSTR_OFFSETS
	.align		4
        /*0068*/ 	.byte	0x04, 0x1c
        /*006a*/ 	.short	(.L_19 - .L_18)


	//   ....[0]....
.L_18:
        /*006c*/ 	.word	0x00000080


	//   ....[1]....
        /*0070*/ 	.word	0x00000e80


	//----- nvinfo : EIATTR_CBANK_PARAM_SIZE
	.align		4
.L_19:
        /*0074*/ 	.byte	0x03, 0x19
        /*0076*/ 	.short	0x0020


	//----- nvinfo : EIATTR_PARAM_CBANK
	.align		4
        /*0078*/ 	.byte	0x04, 0x0a
        /*007a*/ 	.short	(.L_21 - .L_20)
	.align		4
.L_20:
        /*007c*/ 	.word	index@(.nv.constant0._Z11dot_productiiPKfS0_Pf)
        /*0080*/ 	.short	0x0380
        /*0082*/ 	.short	0x0020


	//----- nvinfo : EIATTR_SW_WAR
	.align		4
.L_21:
        /*0084*/ 	.byte	0x04, 0x36
        /*0086*/ 	.short	(.L_23 - .L_22)
.L_22:
        /*0088*/ 	.word	0x00000008
.L_23:


//--------------------- .nv.callgraph             --------------------------
	.section	.nv.callgraph,"",@"SHT_CUDA_CALLGRAPH"
	.align	4
	.sectionentsize	8
	.align		4
        /*0000*/ 	.word	0x00000000
	.align		4
        /*0004*/ 	.word	0xffffffff
	.align		4
        /*0008*/ 	.word	0x00000000
	.align		4
        /*000c*/ 	.word	0xfffffffe
	.align		4
        /*0010*/ 	.word	0x00000000
	.align		4
        /*0014*/ 	.word	0xfffffffd
	.align		4
        /*0018*/ 	.word	0x00000000
	.align		4
        /*001c*/ 	.word	0xfffffffc


//--------------------- .text._Z11dot_productiiPKfS0_Pf --------------------------
	.section	.text._Z11dot_productiiPKfS0_Pf,"ax",@progbits
	.align	128
        .global         _Z11dot_productiiPKfS0_Pf
        .type           _Z11dot_productiiPKfS0_Pf,@function
        .size           _Z11dot_productiiPKfS0_Pf,(.L_x_7 - _Z11dot_productiiPKfS0_Pf)
        .other          _Z11dot_productiiPKfS0_Pf,@"STO_CUDA_ENTRY STV_DEFAULT"
_Z11dot_productiiPKfS0_Pf:
.text._Z11dot_productiiPKfS0_Pf:
[----:B------:R-:W-:Y:S01]  /*0000*/  LDC R1, c[0x0][0x37c] ;  /* 0x0000df00ff017b82 */ /* 0x000fe20000000800 */
[----:B------:R-:W0:Y:S07]  /*0010*/  S2R R5, SR_TID.X ;  /* 0x0000000000057919 */ /* 0x000e2e0000002100 */
[----:B------:R-:W1:Y:S01]  /*0020*/  S2UR UR4, SR_CTAID.X ;  /* 0x00000000000479c3 */ /* 0x000e620000002500 */
[----:B------:R-:W1:Y:S07]  /*0030*/  LDCU UR5, c[0x0][0x360] ;  /* 0x00006c00ff0577ac */ /* 0x000e6e0008000800 */
[----:B------:R-:W2:Y:S01]  /*0040*/  LDC R0, c[0x0][0x380] ;  /* 0x0000e000ff007b82 */ /* 0x000ea20000000800 */
[----:B-1----:R-:W-:-:S06]  /*0050*/  UIMAD UR4, UR4, UR5, URZ ;  /* 0x00000005040472a4 */ /* 0x002fcc000f8e02ff */
[----:B0-----:R-:W-:-:S04]  /*0060*/  IADD3 R3, PT, PT, R5, UR4, RZ ;  /* 0x0000000405037c10 */ /* 0x001fc8000fffe0ff */
[----:B--2---:R-:W-:-:S13]  /*0070*/  ISETP.GE.AND P0, PT, R3, R0, PT ;  /* 0x000000000300720c */ /* 0x004fda0003f06270 */
[----:B------:R-:W-:Y:S05]  /*0080*/  @P0 EXIT ;  /* 0x000000000000094d */ /* 0x000fea0003800000 */
[----:B------:R-:W0:Y:S01]  /*0090*/  LDCU UR7, c[0x0][0x384] ;  /* 0x00007080ff0777ac */ /* 0x000e220008000800 */
[----:B------:R-:W-:Y:S01]  /*00a0*/  HFMA2 R16, -RZ, RZ, 0, 0 ;  /* 0x00000000ff107431 */ /* 0x000fe200000001ff */
[----:B------:R-:W1:Y:S01]  /*00b0*/  LDCU.64 UR12, c[0x0][0x358] ;  /* 0x00006b00ff0c77ac */ /* 0x000e620008000a00 */
[----:B0-----:R-:W-:-:S09]  /*00c0*/  UISETP.NE.AND UP0, UPT, UR7, URZ, UPT ;  /* 0x000000ff0700728c */ /* 0x001fd2000bf05270 */
[----:B-1----:R-:W-:Y:S05]  /*00d0*/  BRA.U !UP0, `(.L_x_0) ;  /* 0x0000000d085c7547 */ /* 0x002fea000b800000 */
[----:B------:R-:W-:Y:S01]  /*00e0*/  UISETP.GE.U32.AND UP0, UPT, UR7, 0x10, UPT ;  /* 0x000000100700788c */ /* 0x000fe2000bf06070 */
[----:B------:R-:W-:Y:S01]  /*00f0*/  MOV R16, RZ ;  /* 0x000000ff00107202 */ /* 0x000fe20000000f00 */
[----:B------:R-:W-:Y:S01]  /*0100*/  ULOP3.LUT UR10, UR7, 0xf, URZ, 0xc0, !UPT ;  /* 0x0000000f070a7892 */ /* 0x000fe2000f8ec0ff */
[----:B------:R-:W-:-:S06]  /*0110*/  MOV R2, RZ ;  /* 0x000000ff00027202 */ /* 0x000fcc0000000f00 */
[----:B------:R-:W-:Y:S05]  /*0120*/  BRA.U !UP0, `(.L_x_1) ;  /* 0x0000000508c47547 */ /* 0x000fea000b800000 */
[----:B------:R-:W0:Y:S01]  /*0130*/  LDCU.64 UR8, c[0x0][0x390] ;  /* 0x00007200ff0877ac */ /* 0x000e220008000a00 */
[C---:B------:R-:W-:Y:S01]  /*0140*/  IADD3 R12, PT, PT, R0.reuse, UR4, R5 ;  /* 0x00000004000c7c10 */ /* 0x040fe2000fffe005 */
[C-C-:B------:R-:W-:Y:S01]  /*0150*/  IMAD R14, R0.reuse, 0xf, R3.reuse ;  /* 0x0000000f000e7824 */ /* 0x140fe200078e0203 */
[CC--:B------:R-:W-:Y:S01]  /*0160*/  LEA R19, R0.reuse, R3.reuse, 0x3 ;  /* 0x0000000300137211 */ /* 0x0c0fe200078e18ff */
[C-C-:B------:R-:W-:Y:S01]  /*0170*/  IMAD R7, R0.reuse, 0xe, R3.reuse ;  /* 0x0000000e00077824 */ /* 0x140fe200078e0203 */
[CC--:B------:R-:W-:Y:S01]  /*0180*/  LEA R6, R0.reuse, R3.reuse, 0x2 ;  /* 0x0000000300067211 */ /* 0x0c0fe200078e10ff */
[C-C-:B------:R-:W-:Y:S01]  /*0190*/  IMAD R9, R0.reuse, 0xd, R3.reuse ;  /* 0x0000000d00097824 */ /* 0x140fe200078e0203 */
[CC--:B------:R-:W-:Y:S01]  /*01a0*/  LEA R10, R0.reuse, R3.reuse, 0x1 ;  /* 0x00000003000a7211 */ /* 0x0c0fe200078e08ff */
[C-C-:B------:R-:W-:Y:S01]  /*01b0*/  IMAD R11, R0.reuse, 0xc, R3.reuse ;  /* 0x0000000c000b7824 */ /* 0x140fe200078e0203 */
[----:B------:R-:W-:Y:S01]  /*01c0*/  MOV R16, RZ ;  /* 0x000000ff00107202 */ /* 0x000fe20000000f00 */
[C-C-:B------:R-:W-:Y:S01]  /*01d0*/  IMAD R13, R0.reuse, 0xb, R3.reuse ;  /* 0x0000000b000d7824 */ /* 0x140fe200078e0203 */
[----:B------:R-:W-:Y:S01]  /*01e0*/  MOV R5, R3 ;  /* 0x0000000300057202 */ /* 0x000fe20000000f00 */
[----:B------:R-:W-:-:S02]  /*01f0*/  IMAD R15, R0, 0xa, R3 ;  /* 0x0000000a000f7824 */ /* 0x000fc400078e0203 */
[C-C-:B------:R-:W-:Y:S02]  /*0200*/  IMAD R17, R0.reuse, 0x9, R3.reuse ;  /* 0x0000000900117824 */ /* 0x140fe400078e0203 */
[C-C-:B------:R-:W-:Y:S01]  /*0210*/  IMAD R21, R0.reuse, 0x7, R3.reuse ;  /* 0x0000000700157824 */ /* 0x140fe200078e0203 */
[----:B0-----:R-:W-:Y:S01]  /*0220*/  UIADD3 UR5, UP0, UPT, UR8, 0x20, URZ ;  /* 0x0000002008057890 */ /* 0x001fe2000ff1e0ff */
[C-C-:B------:R-:W-:Y:S01]  /*0230*/  IMAD R2, R0.reuse, 0x6, R3.reuse ;  /* 0x0000000600027824 */ /* 0x140fe200078e0203 */
[----:B------:R-:W-:Y:S01]  /*0240*/  ULOP3.LUT UR8, UR7, 0xfffffff0, URZ, 0xc0, !UPT ;  /* 0xfffffff007087892 */ /* 0x000fe2000f8ec0ff */
[C-C-:B------:R-:W-:Y:S01]  /*0250*/  IMAD R4, R0.reuse, 0x5, R3.reuse ;  /* 0x0000000500047824 */ /* 0x140fe200078e0203 */
[----:B------:R-:W-:Y:S01]  /*0260*/  UIADD3.X UR6, UPT, UPT, URZ, UR9, URZ, UP0, !UPT ;  /* 0x00000009ff067290 */ /* 0x000fe200087fe4ff */
[----:B------:R-:W-:Y:S01]  /*0270*/  IMAD R8, R0, 0x3, R3 ;  /* 0x0000000300087824 */ /* 0x000fe200078e0203 */
[----:B------:R-:W-:Y:S01]  /*0280*/  MOV R18, UR5 ;  /* 0x0000000500127c02 */ /* 0x000fe20008000f00 */
[----:B------:R-:W-:-:S03]  /*0290*/  UIADD3 UR9, UPT, UPT, -UR8, URZ, URZ ;  /* 0x000000ff08097290 */ /* 0x000fc6000fffe1ff */
[----:B------:R-:W-:-:S09]  /*02a0*/  MOV R29, UR6 ;  /* 0x00000006001d7c02 */ /* 0x000fd20008000f00 */
.L_x_2:
[----:B------:R-:W0:Y:S02]  /*02b0*/  LDC.64 R22, c[0x0][0x388] ;  /* 0x0000e200ff167b82 */ /* 0x000e240000000a00 */
[----:B0-----:R-:W-:-:S05]  /*02c0*/  IMAD.WIDE.U32 R24, R5, 0x4, R22 ;  /* 0x0000000405187825 */ /* 0x001fca00078e0016 */
[----:B------:R0:W2:Y:S02]  /*02d0*/  LDG.E R27, desc[UR12][R24.64] ;  /* 0x0000000c181b7981 */ /* 0x0000a4000c1e1900 */
[----:B0-----:R-:W-:-:S05]  /*02e0*/  IMAD.WIDE.U32 R24, R12, 0x4, R22 ;  /* 0x000000040c187825 */ /* 0x001fca00078e0016 */
[----:B------:R0:W3:Y:S02]  /*02f0*/  LDG.E R20, desc[UR12][R24.64] ;  /* 0x0000000c18147981 */ /* 0x0000e4000c1e1900 */
[----:B0-----:R-:W-:Y:S02]  /*0300*/  MOV R24, R18 ;  /* 0x0000001200187202 */ /* 0x001fe40000000f00 */
[----:B------:R-:W-:-:S05]  /*0310*/  MOV R25, R29 ;  /* 0x0000001d00197202 */ /* 0x000fca0000000f00 */
[----:B------:R-:W2:Y:S04]  /*0320*/  LDG.E R18, desc[UR12][R24.64+-0x20] ;  /* 0xffffe00c18127981 */ /* 0x000ea8000c1e1900 */
[----:B------:R-:W3:Y:S01]  /*0330*/  LDG.E R26, desc[UR12][R24.64+-0x1c] ;  /* 0xffffe40c181a7981 */ /* 0x000ee2000c1e1900 */
[----:B------:R-:W-:-:S06]  /*0340*/  IMAD.WIDE.U32 R28, R10, 0x4, R22 ;  /* 0x000000040a1c7825 */ /* 0x000fcc00078e0016 */
[----:B------:R-:W4:Y:S01]  /*0350*/  LDG.E R29, desc[UR12][R28.64] ;  /* 0x0000000c1c1d7981 */ /* 0x000f22000c1e1900 */
[----:B--2---:R-:W-:-:S03]  /*0360*/  FFMA R27, R27, R18, R16 ;  /* 0x000000121b1b7223 */ /* 0x004fc60000000010 */
[----:B------:R-:W4:Y:S01]  /*0370*/  LDG.E R16, desc[UR12][R24.64+-0x18] ;  /* 0xffffe80c18107981 */ /* 0x000f22000c1e1900 */
[----:B---3--:R-:W-:Y:S01]  /*0380*/  FFMA R20, R20, R26, R27 ;  /* 0x0000001a14147223 */ /* 0x008fe2000000001b */
[----:B------:R-:W-:Y:S02]  /*0390*/  IMAD.WIDE.U32 R26, R8, 0x4, R22 ;  /* 0x00000004081a7825 */ /* 0x000fe400078e0016 */
[----:B------:R-:W2:Y:S04]  /*03a0*/  LDG.E R18, desc[UR12][R24.64+-0x14] ;  /* 0xffffec0c18127981 */ /* 0x000ea8000c1e1900 */
[----:B------:R-:W2:Y:S01]  /*03b0*/  LDG.E R27, desc[UR12][R26.64] ;  /* 0x0000000c1a1b7981 */ /* 0x000ea2000c1e1900 */
[----:B----4-:R-:W-:Y:S01]  /*03c0*/  FFMA R16, R29, R16, R20 ;  /* 0x000000101d107223 */ /* 0x010fe20000000014 */
[----:B------:R-:W-:-:S02]  /*03d0*/  IMAD.WIDE.U32 R28, R6, 0x4, R22 ;  /* 0x00000004061c7825 */ /* 0x000fc400078e0016 */
[----:B------:R-:W3:Y:S02]  /*03e0*/  LDG.E R20, desc[UR12][R24.64+-0x10] ;  /* 0xfffff00c18147981 */ /* 0x000ee4000c1e1900 */
[----:B--2---:R-:W-:Y:S01]  /*03f0*/  FFMA R16, R27, R18, R16 ;  /* 0x000000121b107223 */ /* 0x004fe20000000010 */
[----:B------:R-:W-:Y:S01]  /*0400*/  IMAD.WIDE.U32 R26, R4, 0x4, R22 ;  /* 0x00000004041a7825 */ /* 0x000fe200078e0016 */
[----:B------:R-:W3:Y:S05]  /*0410*/  LDG.E R18, desc[UR12][R28.64] ;  /* 0x0000000c1c127981 */ /* 0x000eea000c1e1900 */
[----:B------:R-:W2:Y:S04]  /*0420*/  LDG.E R27, desc[UR12][R26.64] ;  /* 0x0000000c1a1b7981 */ /* 0x000ea8000c1e1900 */
[----:B------:R-:W2:Y:S01]  /*0430*/  LDG.E R28, desc[UR12][R24.64+-0xc] ;  /* 0xfffff40c181c7981 */ /* 0x000ea2000c1e1900 */
[----:B---3--:R-:W-:-:S03]  /*0440*/  FFMA R16, R18, R20, R16 ;  /* 0x0000001412107223 */ /* 0x008fc60000000010 */
[----:B------:R-:W3:Y:S01]  /*0450*/  LDG.E R20, desc[UR12][R24.64+-0x8] ;  /* 0xfffff80c18147981 */ /* 0x000ee2000c1e1900 */
[----:B--2---:R-:W-:Y:S01]  /*0460*/  FFMA R16, R27, R28, R16 ;  /* 0x0000001c1b107223 */ /* 0x004fe20000000010 */
[----:B------:R-:W-:-:S04]  /*0470*/  IMAD.WIDE.U32 R28, R2, 0x4, R22 ;  /* 0x00000004021c7825 */ /* 0x000fc800078e0016 */
        /* <DEDUP_REMOVED lines=23> */
[----:B------:R-:W-:-:S05]  /*05f0*/  IMAD.WIDE.U32 R26, R11, 0x4, R22 ;  /* 0x000000040b1a7825 */ /* 0x000fca00078e0016 */
[----:B------:R0:W3:Y:S01]  /*0600*/  LDG.E R18, desc[UR12][R26.64] ;  /* 0x0000000c1a127981 */ /* 0x0000e2000c1e1900 */
[----:B------:R-:W-:-:S06]  /*0610*/  IMAD.WIDE.U32 R28, R9, 0x4, R22 ;  /* 0x00000004091c7825 */ /* 0x000fcc00078e0016 */
[----:B------:R-:W2:Y:S01]  /*0620*/  LDG.E R29, desc[UR12][R28.64] ;  /* 0x0000000c1c1d7981 */ /* 0x000ea2000c1e1900 */
[----:B0-----:R-:W-:-:S04]  /*0630*/  IMAD.WIDE.U32 R26, R7, 0x4, R22 ;  /* 0x00000004071a7825 */ /* 0x001fc800078e0016 */
[----:B------:R-:W-:Y:S01]  /*0640*/  IMAD.WIDE.U32 R22, R14, 0x4, R22 ;  /* 0x000000040e167825 */ /* 0x000fe200078e0016 */
[----:B------:R-:W2:Y:S05]  /*0650*/  LDG.E R28, desc[UR12][R24.64+0x14] ;  /* 0x0000140c181c7981 */ /* 0x000eaa000c1e1900 */
[----:B------:R-:W4:Y:S04]  /*0660*/  LDG.E R23, desc[UR12][R22.64] ;  /* 0x0000000c16177981 */ /* 0x000f28000c1e1900 */
[----:B------:R-:W4:Y:S01]  /*0670*/  LDG.E R22, desc[UR12][R24.64+0x1c] ;  /* 0x00001c0c18167981 */ /* 0x000f22000c1e1900 */
[----:B---3--:R-:W-:-:S03]  /*0680*/  FFMA R16, R18, R20, R16 ;  /* 0x0000001412107223 */ /* 0x008fc60000000010 */
[----:B------:R-:W3:Y:S04]  /*0690*/  LDG.E R18, desc[UR12][R26.64] ;  /* 0x0000000c1a127981 */ /* 0x000ee8000c1e1900 */
[----:B------:R-:W3:Y:S01]  /*06a0*/  LDG.E R20, desc[UR12][R24.64+0x18] ;  /* 0x0000180c18147981 */ /* 0x000ee2000c1e1900 */
[----:B------:R-:W-:-:S04]  /*06b0*/  UIADD3 UR9, UPT, UPT, UR9, 0x10, URZ ;  /* 0x0000001009097890 */ /* 0x000fc8000fffe0ff */
[----:B------:R-:W-:Y:S01]  /*06c0*/  UISETP.NE.AND UP0, UPT, UR9, URZ, UPT ;  /* 0x000000ff0900728c */ /* 0x000fe2000bf05270 */
[----:B--2---:R-:W-:Y:S01]  /*06d0*/  FFMA R16, R29, R28, R16 ;  /* 0x0000001c1d107223 */ /* 0x004fe20000000010 */
[C---:B------:R-:W-:Y:S02]  /*06e0*/  LEA R5, R0.reuse, R5, 0x4 ;  /* 0x0000000500057211 */ /* 0x040fe400078e20ff */
[C---:B------:R-:W-:Y:S02]  /*06f0*/  LEA R14, R0.reuse, R14, 0x4 ;  /* 0x0000000e000e7211 */ /* 0x040fe400078e20ff */
[C---:B------:R-:W-:Y:S02]  /*0700*/  LEA R7, R0.reuse, R7, 0x4 ;  /* 0x0000000700077211 */ /* 0x040fe400078e20ff */
[C---:B------:R-:W-:Y:S02]  /*0710*/  LEA R9, R0.reuse, R9, 0x4 ;  /* 0x0000000900097211 */ /* 0x040fe400078e20ff */
[----:B------:R-:W-:-:S02]  /*0720*/  LEA R11, R0, R11, 0x4 ;  /* 0x0000000b000b7211 */ /* 0x000fc400078e20ff */
[C---:B------:R-:W-:Y:S02]  /*0730*/  LEA R13, R0.reuse, R13, 0x4 ;  /* 0x0000000d000d7211 */ /* 0x040fe400078e20ff */
        /* <DEDUP_REMOVED lines=9> */
[----:B------:R-:W-:Y:S01]  /*07d0*/  LEA R12, R0, R12, 0x4 ;  /* 0x0000000c000c7211 */ /* 0x000fe200078e20ff */
[----:B---3--:R-:W-:Y:S01]  /*07e0*/  FFMA R16, R18, R20, R16 ;  /* 0x0000001412107223 */ /* 0x008fe20000000010 */
[----:B------:R-:W-:-:S03]  /*07f0*/  IADD3 R18, P0, PT, R24, 0x40, RZ ;  /* 0x0000004018127810 */ /* 0x000fc60007f1e0ff */
[----:B----4-:R-:W-:Y:S01]  /*0800*/  FFMA R16, R23, R22, R16 ;  /* 0x0000001617107223 */ /* 0x010fe20000000010 */
[----:B------:R-:W-:Y:S01]  /*0810*/  IADD3.X R29, PT, PT, RZ, R25, RZ, P0, !PT ;  /* 0x00000019ff1d7210 */ /* 0x000fe200007fe4ff */
[----:B------:R-:W-:Y:S08]  /*0820*/  BRA.U UP0, `(.L_x_2) ;  /* 0xfffffff900a07547 */ /* 0x000ff0000b83ffff */
[----:B------:R-:W-:-:S07]  /*0830*/  MOV R2, UR8 ;  /* 0x0000000800027c02 */ /* 0x000fce0008000f00 */
.L_x_1:
[----:B------:R-:W-:-:S09]  /*0840*/  UISETP.NE.AND UP0, UPT, UR10, URZ, UPT ;  /* 0x000000ff0a00728c */ /* 0x000fd2000bf05270 */
[----:B------:R-:W-:Y:S05]  /*0850*/  BRA.U !UP0, `(.L_x_0) ;  /* 0x00000005087c7547 */ /* 0x000fea000b800000 */
[----:B------:R-:W-:Y:S02]  /*0860*/  UISETP.GE.U32.AND UP0, UPT, UR10, 0x8, UPT ;  /* 0x000000080a00788c */ /* 0x000fe4000bf06070 */
[----:B------:R-:W-:-:S04]  /*0870*/  ULOP3.LUT UR6, UR7, 0x7, URZ, 0xc0, !UPT ;  /* 0x0000000707067892 */ /* 0x000fc8000f8ec0ff */
[----:B------:R-:W-:-:S03]  /*0880*/  UISETP.NE.AND UP1, UPT, UR6, URZ, UPT ;  /* 0x000000ff0600728c */ /* 0x000fc6000bf25270 */
[----:B------:R-:W-:Y:S08]  /*0890*/  BRA.U !UP0, `(.L_x_3) ;  /* 0x0000000108b07547 */ /* 0x000ff0000b800000 */
[----:B------:R-:W0:Y:S01]  /*08a0*/  LDC.64 R6, c[0x0][0x388] ;  /* 0x0000e200ff067b82 */ /* 0x000e220000000a00 */
[----:B------:R-:W-:-:S05]  /*08b0*/  IMAD R9, R2, R0, R3 ;  /* 0x0000000002097224 */ /* 0x000fca00078e0203 */
[-C--:B------:R-:W-:Y:S02]  /*08c0*/  IADD3 R27, PT, PT, R9, R0.reuse, RZ ;  /* 0x00000000091b7210 */ /* 0x080fe40007ffe0ff */
[----:B------:R-:W1:Y:S02]  /*08d0*/  LDC.64 R4, c[0x0][0x390] ;  /* 0x0000e400ff047b82 */ /* 0x000e640000000a00 */
[----:B------:R-:W-:-:S04]  /*08e0*/  IADD3 R11, PT, PT, R27, R0, RZ ;  /* 0x000000001b0b7210 */ /* 0x000fc80007ffe0ff */
[----:B------:R-:W-:Y:S01]  /*08f0*/  IADD3 R23, PT, PT, R11, R0, RZ ;  /* 0x000000000b177210 */ /* 0x000fe20007ffe0ff */
[----:B0-----:R-:W-:-:S04]  /*0900*/  IMAD.WIDE.U32 R8, R9, 0x4, R6 ;  /* 0x0000000409087825 */ /* 0x001fc800078e0006 */
[----:B------:R-:W-:Y:S01]  /*0910*/  IMAD.WIDE.U32 R26, R27, 0x4, R6 ;  /* 0x000000041b1a7825 */ /* 0x000fe200078e0006 */
[----:B------:R0:W2:Y:S03]  /*0920*/  LDG.E R21, desc[UR12][R8.64] ;  /* 0x0000000c08157981 */ /* 0x0000a6000c1e1900 */
[----:B-1----:R-:W-:Y:S01]  /*0930*/  IMAD.WIDE.U32 R4, R2, 0x4, R4 ;  /* 0x0000000402047825 */ /* 0x002fe200078e0004 */
[----:B------:R-:W3:Y:S04]  /*0940*/  LDG.E R18, desc[UR12][R26.64] ;  /* 0x0000000c1a127981 */ /* 0x000ee8000c1e1900 */
[----:B------:R-:W2:Y:S01]  /*0950*/  LDG.E R15, desc[UR12][R4.64] ;  /* 0x0000000c040f7981 */ /* 0x000ea2000c1e1900 */
[----:B------:R-:W-:Y:S01]  /*0960*/  IMAD.WIDE.U32 R10, R11, 0x4, R6 ;  /* 0x000000040b0a7825 */ /* 0x000fe200078e0006 */
[----:B------:R-:W-:-:S02]  /*0970*/  IADD3 R13, PT, PT, R23, R0, RZ ;  /* 0x00000000170d7210 */ /* 0x000fc40007ffe0ff */
[----:B------:R-:W3:Y:S01]  /*0980*/  LDG.E R19, desc[UR12][R4.64+0x4] ;  /* 0x0000040c04137981 */ /* 0x000ee2000c1e1900 */
[--C-:B------:R-:W-:Y:S01]  /*0990*/  IMAD.WIDE.U32 R22, R23, 0x4, R6.reuse ;  /* 0x0000000417167825 */ /* 0x100fe200078e0006 */
[C---:B------:R-:W-:Y:S02]  /*09a0*/  IADD3 R29, PT, PT, R13.reuse, R0, RZ ;  /* 0x000000000d1d7210 */ /* 0x040fe40007ffe0ff */
[----:B------:R1:W4:Y:S01]  /*09b0*/  LDG.E R14, desc[UR12][R10.64] ;  /* 0x0000000c0a0e7981 */ /* 0x000322000c1e1900 */
[----:B------:R-:W-:-:S03]  /*09c0*/  IMAD.WIDE.U32 R12, R13, 0x4, R6 ;  /* 0x000000040d0c7825 */ /* 0x000fc600078e0006 */
[----:B------:R-:W4:Y:S01]  /*09d0*/  LDG.E R17, desc[UR12][R4.64+0x8] ;  /* 0x0000080c04117981 */ /* 0x000f22000c1e1900 */
[CC--:B------:R-:W-:Y:S01]  /*09e0*/  IADD3 R20, PT, PT, R29.reuse, R0.reuse, RZ ;  /* 0x000000001d147210 */ /* 0x0c0fe20007ffe0ff */
[--C-:B0-----:R-:W-:Y:S02]  /*09f0*/  IMAD.WIDE.U32 R8, R29, 0x4, R6.reuse ;  /* 0x000000041d087825 */ /* 0x101fe400078e0006 */
[----:B------:R-:W5:Y:S04]  /*0a00*/  LDG.E R22, desc[UR12][R22.64] ;  /* 0x0000000c16167981 */ /* 0x000f68000c1e1900 */
[----:B------:R-:W5:Y:S01]  /*0a10*/  LDG.E R25, desc[UR12][R4.64+0xc] ;  /* 0x00000c0c04197981 */ /* 0x000f62000c1e1900 */
[C---:B------:R-:W-:Y:S01]  /*0a20*/  IADD3 R24, PT, PT, R20.reuse, R0, RZ ;  /* 0x0000000014187210 */ /* 0x040fe20007ffe0ff */
[----:B-1----:R-:W-:-:S02]  /*0a30*/  IMAD.WIDE.U32 R10, R20, 0x4, R6 ;  /* 0x00000004140a7825 */ /* 0x002fc400078e0006 */
[----:B------:R-:W5:Y:S04]  /*0a40*/  LDG.E R12, desc[UR12][R12.64] ;  /* 0x0000000c0c0c7981 */ /* 0x000f68000c1e1900 */
[----:B------:R-:W5:Y:S01]  /*0a50*/  LDG.E R27, desc[UR12][R4.64+0x10] ;  /* 0x0000100c041b7981 */ /* 0x000f62000c1e1900 */
[----:B------:R-:W-:-:S03]  /*0a60*/  IMAD.WIDE.U32 R6, R24, 0x4, R6 ;  /* 0x0000000418067825 */ /* 0x000fc600078e0006 */
[----:B------:R-:W5:Y:S04]  /*0a70*/  LDG.E R8, desc[UR12][R8.64] ;  /* 0x0000000c08087981 */ /* 0x000f68000c1e1900 */
[----:B------:R-:W5:Y:S04]  /*0a80*/  LDG.E R29, desc[UR12][R4.64+0x14] ;  /* 0x0000140c041d7981 */ /* 0x000f68000c1e1900 */
[----:B------:R-:W5:Y:S04]  /*0a90*/  LDG.E R10, desc[UR12][R10.64] ;  /* 0x0000000c0a0a7981 */ /* 0x000f68000c1e1900 */
[----:B------:R-:W5:Y:S04]  /*0aa0*/  LDG.E R23, desc[UR12][R4.64+0x18] ;  /* 0x0000180c04177981 */ /* 0x000f68000c1e1900 */
[----:B------:R-:W5:Y:S04]  /*0ab0*/  LDG.E R6, desc[UR12][R6.64] ;  /* 0x0000000c06067981 */ /* 0x000f68000c1e1900 */
[----:B------:R-:W5:Y:S01]  /*0ac0*/  LDG.E R20, desc[UR12][R4.64+0x1c] ;  /* 0x00001c0c04147981 */ /* 0x000f62000c1e1900 */
[----:B------:R-:W-:Y:S01]  /*0ad0*/  IADD3 R2, PT, PT, R2, 0x8, RZ ;  /* 0x0000000802027810 */ /* 0x000fe20007ffe0ff */
[----:B--2---:R-:W-:-:S04]  /*0ae0*/  FFMA R15, R21, R15, R16 ;  /* 0x0000000f150f7223 */ /* 0x004fc80000000010 */
[----:B---3--:R-:W-:-:S04]  /*0af0*/  FFMA R15, R18, R19, R15 ;  /* 0x00000013120f7223 */ /* 0x008fc8000000000f */
[----:B----4-:R-:W-:-:S04]  /*0b00*/  FFMA R15, R14, R17, R15 ;  /* 0x000000110e0f7223 */ /* 0x010fc8000000000f */
[----:B-----5:R-:W-:-:S04]  /*0b10*/  FFMA R15, R22, R25, R15 ;  /* 0x00000019160f7223 */ /* 0x020fc8000000000f */
[----:B------:R-:W-:-:S04]  /*0b20*/  FFMA R15, R12, R27, R15 ;  /* 0x0000001b0c0f7223 */ /* 0x000fc8000000000f */
[----:B------:R-:W-:-:S04]  /*0b30*/  FFMA R15, R8, R29, R15 ;  /* 0x0000001d080f7223 */ /* 0x000fc8000000000f */
[----:B------:R-:W-:-:S04]  /*0b40*/  FFMA R15, R10, R23, R15 ;  /* 0x000000170a0f7223 */ /* 0x000fc8000000000f */
[----:B------:R-:W-:-:S07]  /*0b50*/  FFMA R16, R6, R20, R15 ;  /* 0x0000001406107223 */ /* 0x000fce000000000f */
.L_x_3:
        /* <DEDUP_REMOVED lines=12> */
[----:B------:R-:W-:Y:S02]  /*0c20*/  IMAD.WIDE.U32 R10, R11, 0x4, R4 ;  /* 0x000000040b0a7825 */ /* 0x000fe400078e0004 */
[----:B------:R-:W2:Y:S02]  /*0c30*/  LDG.E R9, desc[UR12][R8.64] ;  /* 0x0000000c08097981 */ /* 0x000ea4000c1e1900 */
[----:B-1----:R-:W-:Y:S02]  /*0c40*/  IMAD.WIDE.U32 R6, R2, 0x4, R6 ;  /* 0x0000000402067825 */ /* 0x002fe400078e0006 */
[----:B------:R-:W3:Y:S02]  /*0c50*/  LDG.E R10, desc[UR12][R10.64] ;  /* 0x0000000c0a0a7981 */ /* 0x000ee4000c1e1900 */
[--C-:B------:R-:W-:Y:S02]  /*0c60*/  IMAD.WIDE.U32 R12, R13, 0x4, R4.reuse ;  /* 0x000000040d0c7825 */ /* 0x100fe400078e0004 */
[----:B------:R-:W2:Y:S02]  /*0c70*/  LDG.E R14, desc[UR12][R6.64] ;  /* 0x0000000c060e7981 */ /* 0x000ea4000c1e1900 */
[----:B------:R-:W-:-:S02]  /*0c80*/  IMAD.WIDE.U32 R4, R17, 0x4, R4 ;  /* 0x0000000411047825 */ /* 0x000fc400078e0004 */
[----:B------:R-:W3:Y:S04]  /*0c90*/  LDG.E R15, desc[UR12][R6.64+0x4] ;  /* 0x0000040c060f7981 */ /* 0x000ee8000c1e1900 */
[----:B------:R-:W4:Y:S04]  /*0ca0*/  LDG.E R12, desc[UR12][R12.64] ;  /* 0x0000000c0c0c7981 */ /* 0x000f28000c1e1900 */
[----:B------:R-:W4:Y:S04]  /*0cb0*/  LDG.E R17, desc[UR12][R6.64+0x8] ;  /* 0x0000080c06117981 */ /* 0x000f28000c1e1900 */
[----:B------:R-:W5:Y:S04]  /*0cc0*/  LDG.E R4, desc[UR12][R4.64] ;  /* 0x0000000c04047981 */ /* 0x000f68000c1e1900 */
[----:B------:R-:W5:Y:S01]  /*0cd0*/  LDG.E R18, desc[UR12][R6.64+0xc] ;  /* 0x00000c0c06127981 */ /* 0x000f62000c1e1900 */
[----:B------:R-:W-:Y:S01]  /*0ce0*/  IADD3 R2, PT, PT, R2, 0x4, RZ ;  /* 0x0000000402027810 */ /* 0x000fe20007ffe0ff */
[----:B--2---:R-:W-:-:S04]  /*0cf0*/  FFMA R9, R9, R14, R16 ;  /* 0x0000000e09097223 */ /* 0x004fc80000000010 */
[----:B---3--:R-:W-:-:S04]  /*0d00*/  FFMA R9, R10, R15, R9 ;  /* 0x0000000f0a097223 */ /* 0x008fc80000000009 */
[----:B----4-:R-:W-:-:S04]  /*0d10*/  FFMA R9, R12, R17, R9 ;  /* 0x000000110c097223 */ /* 0x010fc80000000009 */
[----:B-----5:R-:W-:-:S07]  /*0d20*/  FFMA R16, R4, R18, R9 ;  /* 0x0000001204107223 */ /* 0x020fce0000000009 */
.L_x_4:
[----:B------:R-:W-:Y:S05]  /*0d30*/  BRA.U !UP1, `(.L_x_0) ;  /* 0x0000000109447547 */ /* 0x000fea000b800000 */
[----:B------:R-:W0:Y:S01]  /*0d40*/  LDC.64 R4, c[0x0][0x390] ;  /* 0x0000e400ff047b82 */ /* 0x000e220000000a00 */
[----:B------:R-:W-:Y:S01]  /*0d50*/  IMAD R11, R2, R0, R3 ;  /* 0x00000000020b7224 */ /* 0x000fe200078e0203 */
[----:B------:R-:W-:-:S06]  /*0d60*/  UIADD3 UR5, UPT, UPT, -UR5, URZ, URZ ;  /* 0x000000ff05057290 */ /* 0x000fcc000fffe1ff */
[----:B------:R-:W1:Y:S01]  /*0d70*/  LDC.64 R8, c[0x0][0x388] ;  /* 0x0000e200ff087b82 */ /* 0x000e620000000a00 */
[----:B0-----:R-:W-:-:S03]  /*0d80*/  IMAD.WIDE.U32 R4, R2, 0x4, R4 ;  /* 0x0000000402047825 */ /* 0x001fc600078e0004 */
[----:B------:R-:W-:Y:S02]  /*0d90*/  MOV R6, R4 ;  /* 0x0000000400067202 */ /* 0x000fe40000000f00 */
[----:B------:R-:W-:-:S07]  /*0da0*/  MOV R7, R5 ;  /* 0x0000000500077202 */ /* 0x000fce0000000f00 */
.L_x_5:
[----:B-1----:R-:W-:Y:S01]  /*0db0*/  IMAD.WIDE.U32 R4, R11, 0x4, R8 ;  /* 0x000000040b047825 */ /* 0x002fe200078e0008 */
[----:B------:R0:W2:Y:S05]  /*0dc0*/  LDG.E R2, desc[UR12][R6.64] ;  /* 0x0000000c06027981 */ /* 0x0000aa000c1e1900 */
[----:B------:R-:W2:Y:S01]  /*0dd0*/  LDG.E R5, desc[UR12][R4.64] ;  /* 0x0000000c04057981 */ /* 0x000ea2000c1e1900 */
[----:B------:R-:W-:-:S04]  /*0de0*/  UIADD3 UR5, UPT, UPT, UR5, 0x1, URZ ;  /* 0x0000000105057890 */ /* 0x000fc8000fffe0ff */
[----:B------:R-:W-:Y:S01]  /*0df0*/  UISETP.NE.AND UP0, UPT, UR5, URZ, UPT ;  /* 0x000000ff0500728c */ /* 0x000fe2000bf05270 */
[----:B0-----:R-:W-:Y:S02]  /*0e00*/  IADD3 R6, P0, PT, R6, 0x4, RZ ;  /* 0x0000000406067810 */ /* 0x001fe40007f1e0ff */
[----:B------:R-:W-:Y:S02]  /*0e10*/  IADD3 R11, PT, PT, R11, R0, RZ ;  /* 0x000000000b0b7210 */ /* 0x000fe40007ffe0ff */
[----:B------:R-:W-:Y:S01]  /*0e20*/  IADD3.X R7, PT, PT, RZ, R7, RZ, P0, !PT ;  /* 0x00000007ff077210 */ /* 0x000fe200007fe4ff */
[----:B--2---:R-:W-:-:S03]  /*0e30*/  FFMA R16, R5, R2, R16 ;  /* 0x0000000205107223 */ /* 0x004fc60000000010 */
[----:B------:R-:W-:Y:S05]  /*0e40*/  BRA.U UP0, `(.L_x_5) ;  /* 0xfffffffd00d87547 */ /* 0x000fea000b83ffff */
.L_x_0:
[----:B------:R-:W0:Y:S02]  /*0e50*/  LDC.64 R4, c[0x0][0x398] ;  /* 0x0000e600ff047b82 */ /* 0x000e240000000a00 */
[----:B0-----:R-:W-:-:S05]  /*0e60*/  IMAD.WIDE R2, R3, 0x4, R4 ;  /* 0x0000000403027825 */ /* 0x001fca00078e0204 */
[----:B------:R-:W-:Y:S01]  /*0e70*/  STG.E desc[UR12][R2.64], R16 ;  /* 0x0000001002007986 */ /* 0x000fe2000c10190c */
[----:B------:R-:W-:Y:S05]  /*0e80*/  EXIT ;  /* 0x000000000000794d */ /* 0x000fea0003800000 */
.L_x_6:
[----:B------:R-:W-:-:S00]  /*0e90*/  BRA `(.L_x_6) ;  /* 0xfffffffc00fc7947 */ /* 0x000fc0000383ffff */
[----:B------:R-:W-:-:S00]  /*0ea0*/  NOP ;  /* 0x0000000000007918 */ /* 0x000fc00000000000 */
        /* <DEDUP_REMOVED lines=13> */
.L_x_7:


//--------------------- .nv.shared.reserved.0     --------------------------
	.section	.nv.shared.reserved.0,"aw",@nobits
	.weak		__nv_reservedSMEM_offset_0_alias
	.size		__nv_reservedSMEM_offset_0_alias, 0, 64
	.other		__nv_reservedSMEM_offset_0_alias,@"STO_CUDA_RESERVED_SHARED STV_DEFAULT"
__nv_reservedSMEM_offset_0_alias:
	.zero		0
	.zero		64


//--------------------- .nv.constant0._Z11dot_productiiPKfS0_Pf --------------------------
	.section	.nv.constant0._Z11dot_productiiPKfS0_Pf,"a",@progbits
	.sectionflags	@""
	.align	4
.nv.constant0._Z11dot_productiiPKfS0_Pf:
	.zero		928


//--------------------- SYMBOLS --------------------------

	.type		.nv.reservedSmem.offset0,@object
	.size		.nv.reservedSmem.offset0,0x4
